//
// Generated by NVIDIA NVVM Compiler
//
// Compiler Build ID: CL-36424714
// Cuda compilation tools, release 13.0, V13.0.88
// Based on NVVM 20.0.0
//

.version 9.0
.target sm_100
.address_size 64

	// .globl	_Z13processKernelPfi

.visible .entry _Z13processKernelPfi(
	.param .u64 .ptr .align 1 _Z13processKernelPfi_param_0,
	.param .u32 _Z13processKernelPfi_param_1
)
{
	.reg .pred 	%p<2>;
	.reg .b32 	%r<6>;
	.reg .b32 	%f<4>;
	.reg .b64 	%rd<5>;

	ld.param.u64 	%rd1, [_Z13processKernelPfi_param_0];
	ld.param.u32 	%r2, [_Z13processKernelPfi_param_1];
	mov.u32 	%r3, %ctaid.x;
	mov.u32 	%r4, %ntid.x;
	mov.u32 	%r5, %tid.x;
	mad.lo.s32 	%r1, %r3, %r4, %r5;
	setp.ge.s32 	%p1, %r1, %r2;
	@%p1 bra 	$L__BB0_2;
	cvta.to.global.u64 	%rd2, %rd1;
	mul.wide.s32 	%rd3, %r1, 4;
	add.s64 	%rd4, %rd2, %rd3;
	ld.global.f32 	%f1, [%rd4];
	sqrt.rn.f32 	%f2, %f1;
	fma.rn.f32 	%f3, %f2, 0f40000000, 0f3F800000;
	st.global.f32 	[%rd4], %f3;
$L__BB0_2:
	ret;

}


// ===== COMPILED SASS (sm_100) =====

	.target	sm_100

	.elftype	@"ET_EXEC"


//--------------------- .note.nv.tkinfo           --------------------------
	.section	.note.nv.tkinfo,"",@"SHT_NOTE"
	.sectionflags	@"SHF_NOTE_NV_TKINFO"
	.tkinfo
        /*0018*/ 	.word	0x00000002
        /*0030*/ 	.string	""
        /*0030*/ 	.string	"ptxas"
        /*0030*/ 	.string	"Cuda compilation tools, release 13.0, V13.0.88"
        /*0030*/ 	.string	"Build cuda_13.0.r13.0/compiler.36424714_0"
        /*0030*/ 	.string	"-arch sm_100 -m 64 "



//--------------------- .note.nv.cuinfo           --------------------------
	.section	.note.nv.cuinfo,"",@"SHT_NOTE"
	.sectionflags	@"SHF_NOTE_NV_CUINFO"
        /*0018*/ 	.short	0x0002
        /*001a*/ 	.short	0x0064
        /*001c*/ 	.short	0x0082
	.zero		2


//--------------------- .nv.info                  --------------------------
	.section	.nv.info,"",@"SHT_CUDA_INFO"
	.align	4


	//----- nvinfo : EIATTR_REGCOUNT
	.align		4
        /*0000*/ 	.byte	0x04, 0x2f
        /*0002*/ 	.short	(.L_1 - .L_0)
	.align		4
.L_0:
        /*0004*/ 	.word	index@(_Z13processKernelPfi)
        /*0008*/ 	.word	0x0000000c


	//----- nvinfo : EIATTR_FRAME_SIZE
	.align		4
.L_1:
        /*000c*/ 	.byte	0x04, 0x11
        /*000e*/ 	.short	(.L_3 - .L_2)
	.align		4
.L_2:
        /*0010*/ 	.word	index@($__internal_0_$__cuda_sm20_sqrt_rn_f32_slowpath)
        /*0014*/ 	.word	0x00000000


	//----- nvinfo : EIATTR_FRAME_SIZE
	.align		4
.L_3:
        /*0018*/ 	.byte	0x04, 0x11
        /*001a*/ 	.short	(.L_5 - .L_4)
	.align		4
.L_4:
        /*001c*/ 	.word	index@(_Z13processKernelPfi)
        /*0020*/ 	.word	0x00000000


	//----- nvinfo : EIATTR_MIN_STACK_SIZE
	.align		4
.L_5:
        /*0024*/ 	.byte	0x04, 0x12
        /*0026*/ 	.short	(.L_7 - .L_6)
	.align		4
.L_6:
        /*0028*/ 	.word	index@(_Z13processKernelPfi)
        /*002c*/ 	.word	0x00000000
.L_7:


//--------------------- .nv.compat                --------------------------
	.section	.nv.compat,"",@"SHT_CUDA_COMPAT_INFO"
	.align	4
        /*0000*/ 	.byte	0x02, 0x09, 0x00, 0x00, 0x02, 0x02, 0x01, 0x00, 0x02, 0x05, 0x05, 0x00, 0x03, 0x07, 0x01, 0x01
        /*0010*/ 	.byte	0x02, 0x03, 0x00, 0x00, 0x02, 0x06, 0x01, 0x00, 0x04, 0x0b, 0x08, 0x00, 0x01, 0x00, 0x00, 0x00
        /*0020*/ 	.byte	0x00, 0x00, 0x00, 0x00


//--------------------- .nv.info._Z13processKernelPfi --------------------------
	.section	.nv.info._Z13processKernelPfi,"",@"SHT_CUDA_INFO"
	.sectionflags	@""
	.align	4


	//----- nvinfo : EIATTR_CUDA_API_VERSION
	.align		4
        /*0000*/ 	.byte	0x04, 0x37
        /*0002*/ 	.short	(.L_9 - .L_8)
.L_8:
        /*0004*/ 	.word	0x00000082


	//----- nvinfo : EIATTR_KPARAM_INFO
	.align		4
.L_9:
        /*0008*/ 	.byte	0x04, 0x17
        /*000a*/ 	.short	(.L_11 - .L_10)
.L_10:
        /*000c*/ 	.word	0x00000000
        /*0010*/ 	.short	0x0001
        /*0012*/ 	.short	0x0008
        /*0014*/ 	.byte	0x00, 0xf0, 0x11, 0x00


	//----- nvinfo : EIATTR_KPARAM_INFO
	.align		4
.L_11:
        /*0018*/ 	.byte	0x04, 0x17
        /*001a*/ 	.short	(.L_13 - .L_12)
.L_12:
        /*001c*/ 	.word	0x00000000
        /*0020*/ 	.short	0x0000
        /*0022*/ 	.short	0x0000
        /*0024*/ 	.byte	0x00, 0xf5, 0x21, 0x00


	//----- nvinfo : EIATTR_SPARSE_MMA_MASK
	.align		4
.L_13:
        /*0028*/ 	.byte	0x03, 0x50
        /*002a*/ 	.short	0x0000


	//----- nvinfo : EIATTR_MAXREG_COUNT
	.align		4
        /*002c*/ 	.byte	0x03, 0x1b
        /*002e*/ 	.short	0x00ff


	//----- nvinfo : EIATTR_MERCURY_ISA_VERSION
	.align		4
        /*0030*/ 	.byte	0x03, 0x5f
        /*0032*/ 	.short	0x0101


	//----- nvinfo : EIATTR_VRC_CTA_INIT_COUNT
	.align		4
        /*0034*/ 	.byte	0x02, 0x4a
	.zero		1
	.zero		1


	//----- nvinfo : EIATTR_EXIT_INSTR_OFFSETS
	.align		4
        /*0038*/ 	.byte	0x04, 0x1c
        /*003a*/ 	.short	(.L_15 - .L_14)


	//   ....[0]....
.L_14:
        /*003c*/ 	.word	0x00000070


	//   ....[1]....
        /*0040*/ 	.word	0x000001c0


	//----- nvinfo : EIATTR_CRS_STACK_SIZE
	.align		4
.L_15:
        /*0044*/ 	.byte	0x04, 0x1e
        /*0046*/ 	.short	(.L_17 - .L_16)
.L_16:
        /*0048*/ 	.word	0x00000000


	//----- nvinfo : EIATTR_CBANK_PARAM_SIZE
	.align		4
.L_17:
        /*004c*/ 	.byte	0x03, 0x19
        /*004e*/ 	.short	0x000c


	//----- nvinfo : EIATTR_PARAM_CBANK
	.align		4
        /*0050*/ 	.byte	0x04, 0x0a
        /*0052*/ 	.short	(.L_19 - .L_18)
	.align		4
.L_18:
        /*0054*/ 	.word	index@(.nv.constant0._Z13processKernelPfi)
        /*0058*/ 	.short	0x0380
        /*005a*/ 	.short	0x000c


	//----- nvinfo : EIATTR_SW_WAR
	.align		4
.L_19:
        /*005c*/ 	.byte	0x04, 0x36
        /*005e*/ 	.short	(.L_21 - .L_20)
.L_20:
        /*0060*/ 	.word	0x00000008
.L_21:


//--------------------- .nv.callgraph             --------------------------
	.section	.nv.callgraph,"",@"SHT_CUDA_CALLGRAPH"
	.align	4
	.sectionentsize	8
	.align		4
        /*0000*/ 	.word	0x00000000
	.align		4
        /*0004*/ 	.word	0xffffffff
	.align		4
        /*0008*/ 	.word	0x00000000
	.align		4
        /*000c*/ 	.word	0xfffffffe
	.align		4
        /*0010*/ 	.word	0x00000000
	.align		4
        /*0014*/ 	.word	0xfffffffd
	.align		4
        /*0018*/ 	.word	0x00000000
	.align		4
        /*001c*/ 	.word	0xfffffffc


//--------------------- .text._Z13processKernelPfi --------------------------
	.section	.text._Z13processKernelPfi,"ax",@progbits
	.align	128
        .global         _Z13processKernelPfi
        .type           _Z13processKernelPfi,@function
        .size           _Z13processKernelPfi,(.L_x_5 - _Z13processKernelPfi)
        .other          _Z13processKernelPfi,@"STO_CUDA_ENTRY STV_DEFAULT"
_Z13processKernelPfi:
.text._Z13processKernelPfi:
[----:B------:R-:W-:Y:S01]  /*0000*/  LDC R1, c[0x0][0x37c] ;  /* 0x0000df00ff017b82 */ /* 0x000fe20000000800 */
[----:B------:R-:W0:Y:S07]  /*0010*/  S2R R0, SR_TID.X ;  /* 0x0000000000007919 */ /* 0x000e2e0000002100 */
[----:B------:R-:W0:Y:S01]  /*0020*/  S2UR UR4, SR_CTAID.X ;  /* 0x00000000000479c3 */ /* 0x000e220000002500 */
[----:B------:R-:W1:Y:S07]  /*0030*/  LDCU UR5, c[0x0][0x388] ;  /* 0x00007100ff0577ac */ /* 0x000e6e0008000800 */
[----:B------:R-:W0:Y:S02]  /*0040*/  LDC R5, c[0x0][0x360] ;  /* 0x0000d800ff057b82 */ /* 0x000e240000000800 */
[----:B0-----:R-:W-:-:S05]  /*0050*/  IMAD R5, R5, UR4, R0 ;  /* 0x0000000405057c24 */ /* 0x001fca000f8e0200 */
[----:B-1----:R-:W-:-:S13]  /*0060*/  ISETP.GE.AND P0, PT, R5, UR5, PT ;  /* 0x0000000505007c0c */ /* 0x002fda000bf06270 */
[----:B------:R-:W-:Y:S05]  /*0070*/  @P0 EXIT ;  /* 0x000000000000094d */ /* 0x000fea0003800000 */
[----:B------:R-:W0:Y:S01]  /*0080*/  LDC.64 R2, c[0x0][0x380] ;  /* 0x0000e000ff027b82 */ /* 0x000e220000000a00 */
[----:B------:R-:W1:Y:S01]  /*0090*/  LDCU.64 UR4, c[0x0][0x358] ;  /* 0x00006b00ff0477ac */ /* 0x000e620008000a00 */
[----:B0-----:R-:W-:-:S05]  /*00a0*/  IMAD.WIDE R2, R5, 0x4, R2 ;  /* 0x0000000405027825 */ /* 0x001fca00078e0202 */
[----:B-1----:R-:W2:Y:S01]  /*00b0*/  LDG.E R0, desc[UR4][R2.64] ;  /* 0x0000000402007981 */ /* 0x002ea2000c1e1900 */
[----:B------:R-:W-:Y:S01]  /*00c0*/  BSSY.RECONVERGENT B0, `(.L_x_0) ;  /* 0x000000c000007945 */ /* 0x000fe20003800200 */
[----:B--2---:R-:W-:Y:S01]  /*00d0*/  IADD3 R4, PT, PT, R0, -0xd000000, RZ ;  /* 0xf300000000047810 */ /* 0x004fe20007ffe0ff */
[----:B------:R0:W1:Y:S03]  /*00e0*/  MUFU.RSQ R5, R0 ;  /* 0x0000000000057308 */ /* 0x0000660000001400 */
[----:B------:R-:W-:-:S13]  /*00f0*/  ISETP.GT.U32.AND P0, PT, R4, 0x727fffff, PT ;  /* 0x727fffff0400780c */ /* 0x000fda0003f04070 */
[----:B0-----:R-:W-:Y:S05]  /*0100*/  @!P0 BRA `(.L_x_1) ;  /* 0x00000000000c8947 */ /* 0x001fea0003800000 */
[----:B------:R-:W-:-:S07]  /*0110*/  MOV R9, 0x130 ;  /* 0x0000013000097802 */ /* 0x000fce0000000f00 */
[----:B-1----:R-:W-:Y:S05]  /*0120*/  CALL.REL.NOINC `($__internal_0_$__cuda_sm20_sqrt_rn_f32_slowpath) ;  /* 0x0000000000287944 */ /* 0x002fea0003c00000 */
[----:B------:R-:W-:Y:S05]  /*0130*/  BRA `(.L_x_2) ;  /* 0x0000000000107947 */ /* 0x000fea0003800000 */
.L_x_1:
[----:B-1----:R-:W-:Y:S01]  /*0140*/  FMUL.FTZ R7, R0, R5 ;  /* 0x0000000500077220 */ /* 0x002fe20000410000 */
[----:B------:R-:W-:-:S03]  /*0150*/  FMUL.FTZ R5, R5, 0.5 ;  /* 0x3f00000005057820 */ /* 0x000fc60000410000 */
[----:B------:R-:W-:-:S04]  /*0160*/  FFMA R0, -R7, R7, R0 ;  /* 0x0000000707007223 */ /* 0x000fc80000000100 */
[----:B------:R-:W-:-:S07]  /*0170*/  FFMA R0, R0, R5, R7 ;  /* 0x0000000500007223 */ /* 0x000fce0000000007 */
.L_x_2:
[----:B------:R-:W-:Y:S05]  /*0180*/  BSYNC.RECONVERGENT B0 ;  /* 0x0000000000007941 */ /* 0x000fea0003800200 */
.L_x_0:
[----:B------:R-:W-:-:S05]  /*0190*/  HFMA2 R5, -RZ, RZ, 2, 0 ;  /* 0x40000000ff057431 */ /* 0x000fca00000001ff */
[----:B------:R-:W-:-:S05]  /*01a0*/  FFMA R5, R0, R5, 1 ;  /* 0x3f80000000057423 */ /* 0x000fca0000000005 */
[----:B------:R-:W-:Y:S01]  /*01b0*/  STG.E desc[UR4][R2.64], R5 ;  /* 0x0000000502007986 */ /* 0x000fe2000c101904 */
[----:B------:R-:W-:Y:S05]  /*01c0*/  EXIT ;  /* 0x000000000000794d */ /* 0x000fea0003800000 */
        .weak           $__internal_0_$__cuda_sm20_sqrt_rn_f32_slowpath
        .type           $__internal_0_$__cuda_sm20_sqrt_rn_f32_slowpath,@function
        .size           $__internal_0_$__cuda_sm20_sqrt_rn_f32_slowpath,(.L_x_5 - $__internal_0_$__cuda_sm20_sqrt_rn_f32_slowpath)
$__internal_0_$__cuda_sm20_sqrt_rn_f32_slowpath:
[----:B------:R-:W-:-:S13]  /*01d0*/  LOP3.LUT P0, RZ, R0, 0x7fffffff, RZ, 0xc0, !PT ;  /* 0x7fffffff00ff7812 */ /* 0x000fda000780c0ff */
[----:B------:R-:W-:Y:S01]  /*01e0*/  @!P0 MOV R4, R0 ;  /* 0x0000000000048202 */ /* 0x000fe20000000f00 */
[----:B------:R-:W-:Y:S06]  /*01f0*/  @!P0 BRA `(.L_x_3) ;  /* 0x0000000000408947 */ /* 0x000fec0003800000 */
[----:B------:R-:W-:-:S13]  /*0200*/  FSETP.GEU.FTZ.AND P0, PT, R0, RZ, PT ;  /* 0x000000ff0000720b */ /* 0x000fda0003f1e000 */
[----:B------:R-:W-:Y:S01]  /*0210*/  @!P0 MOV R4, 0x7fffffff ;  /* 0x7fffffff00048802 */ /* 0x000fe20000000f00 */
[----:B------:R-:W-:Y:S06]  /*0220*/  @!P0 BRA `(.L_x_3) ;  /* 0x0000000000348947 */ /* 0x000fec0003800000 */
[----:B------:R-:W-:-:S13]  /*0230*/  FSETP.GTU.FTZ.AND P0, PT, |R0|, +INF , PT ;  /* 0x7f8000000000780b */ /* 0x000fda0003f1c200 */
[----:B------:R-:W-:Y:S01]  /*0240*/  @P0 FADD.FTZ R4, R0, 1 ;  /* 0x3f80000000040421 */ /* 0x000fe20000010000 */
[----:B------:R-:W-:Y:S06]  /*0250*/  @P0 BRA `(.L_x_3) ;  /* 0x0000000000280947 */ /* 0x000fec0003800000 */
[----:B------:R-:W-:-:S13]  /*0260*/  FSETP.NEU.FTZ.AND P0, PT, |R0|, +INF , PT ;  /* 0x7f8000000000780b */ /* 0x000fda0003f1d200 */
[----:B------:R-:W-:-:S04]  /*0270*/  @P0 FFMA R5, R0, 1.84467440737095516160e+19, RZ ;  /* 0x5f80000000050823 */ /* 0x000fc800000000ff */
[----:B------:R-:W0:Y:S02]  /*0280*/  @P0 MUFU.RSQ R4, R5 ;  /* 0x0000000500040308 */ /* 0x000e240000001400 */
[----:B0-----:R-:W-:Y:S01]  /*0290*/  @P0 FMUL.FTZ R6, R5, R4 ;  /* 0x0000000405060220 */ /* 0x001fe20000410000 */
[----:B------:R-:W-:Y:S01]  /*02a0*/  @P0 FMUL.FTZ R8, R4, 0.5 ;  /* 0x3f00000004080820 */ /* 0x000fe20000410000 */
[----:B------:R-:W-:Y:S02]  /*02b0*/  @!P0 MOV R4, R0 ;  /* 0x0000000000048202 */ /* 0x000fe40000000f00 */
[----:B------:R-:W-:-:S04]  /*02c0*/  @P0 FADD.FTZ R7, -R6, -RZ ;  /* 0x800000ff06070221 */ /* 0x000fc80000010100 */
[----:B------:R-:W-:-:S04]  /*02d0*/  @P0 FFMA R7, R6, R7, R5 ;  /* 0x0000000706070223 */ /* 0x000fc80000000005 */
[----:B------:R-:W-:-:S04]  /*02e0*/  @P0 FFMA R7, R7, R8, R6 ;  /* 0x0000000807070223 */ /* 0x000fc80000000006 */
[----:B------:R-:W-:-:S07]  /*02f0*/  @P0 FMUL.FTZ R4, R7, 2.3283064365386962891e-10 ;  /* 0x2f80000007040820 */ /* 0x000fce0000410000 */
.L_x_3:
[----:B------:R-:W-:Y:S01]  /*0300*/  HFMA2 R5, -RZ, RZ, 0, 0 ;  /* 0x00000000ff057431 */ /* 0x000fe200000001ff */
[----:B------:R-:W-:Y:S02]  /*0310*/  MOV R0, R4 ;  /* 0x0000000400007202 */ /* 0x000fe40000000f00 */
[----:B------:R-:W-:-:S04]  /*0320*/  MOV R4, R9 ;  /* 0x0000000900047202 */ /* 0x000fc80000000f00 */
[----:B------:R-:W-:Y:S05]  /*0330*/  RET.REL.NODEC R4 `(_Z13processKernelPfi) ;  /* 0xfffffffc04307950 */ /* 0x000fea0003c3ffff */
.L_x_4:
[----:B------:R-:W-:-:S00]  /*0340*/  BRA `(.L_x_4) ;  /* 0xfffffffc00fc7947 */ /* 0x000fc0000383ffff */
[----:B------:R-:W-:-:S00]  /*0350*/  NOP ;  /* 0x0000000000007918 */ /* 0x000fc00000000000 */
        /* <DEDUP_REMOVED lines=10> */
.L_x_5:


//--------------------- .nv.shared.reserved.0     --------------------------
	.section	.nv.shared.reserved.0,"aw",@nobits
	.weak		__nv_reservedSMEM_offset_0_alias
	.size		__nv_reservedSMEM_offset_0_alias, 0, 64
	.other		__nv_reservedSMEM_offset_0_alias,@"STO_CUDA_RESERVED_SHARED STV_DEFAULT"
__nv_reservedSMEM_offset_0_alias:
	.zero		0
	.zero		64


//--------------------- .nv.constant0._Z13processKernelPfi --------------------------
	.section	.nv.constant0._Z13processKernelPfi,"a",@progbits
	.sectionflags	@""
	.align	4
.nv.constant0._Z13processKernelPfi:
	.zero		908


//--------------------- SYMBOLS --------------------------

	.type		.nv.reservedSmem.offset0,@object
	.size		.nv.reservedSmem.offset0,0x4
